	.headerflags	@"EF_CUDA_TEXMODE_UNIFIED EF_CUDA_64BIT_ADDRESS EF_CUDA_ACCELERATORS EF_CUDA_SM90 EF_CUDA_VIRTUAL_SM(EF_CUDA_SM90)"
	.elftype	@"ET_EXEC"


//--------------------- .nv.info                  --------------------------
	.section	.nv.info,"",@"SHT_CUDA_INFO"
	.align	4


	//----- nvinfo : EIATTR_REGCOUNT
	.align		4
        /*0000*/ 	.byte	0x04, 0x2f
        /*0002*/ 	.short	(.L_3 - .L_2)
	.align		4
.L_2:
        /*0004*/ 	.word	index@(triton_red_fused__weight_norm_interface_9)
        /*0008*/ 	.word	0x0000001f


	//----- nvinfo : EIATTR_MIN_STACK_SIZE
	.align		4
.L_3:
        /*000c*/ 	.byte	0x04, 0x12
        /*000e*/ 	.short	(.L_5 - .L_4)
	.align		4
.L_4:
        /*0010*/ 	.word	index@(triton_red_fused__weight_norm_interface_9)
        /*0014*/ 	.word	0x00000000


	//----- nvinfo : EIATTR_FRAME_SIZE
	.align		4
.L_5:
        /*0018*/ 	.byte	0x04, 0x11
        /*001a*/ 	.short	(.L_7 - .L_6)
	.align		4
.L_6:
        /*001c*/ 	.word	index@(triton_red_fused__weight_norm_interface_9)
        /*0020*/ 	.word	0x00000000


	//----- nvinfo : EIATTR_MIN_STACK_SIZE
	.align		4
.L_7:
        /*0024*/ 	.byte	0x04, 0x12
        /*0026*/ 	.short	(.L_9 - .L_8)
	.align		4
.L_8:
        /*0028*/ 	.word	index@(triton_red_fused__weight_norm_interface_9)
        /*002c*/ 	.word	0x00000000
.L_9:


//--------------------- .nv.info.triton_red_fused__weight_norm_interface_9 --------------------------
	.section	.nv.info.triton_red_fused__weight_norm_interface_9,"",@"SHT_CUDA_INFO"
	.sectionflags	@""
	.align	4


	//----- nvinfo : EIATTR_CUDA_API_VERSION
	.align		4
        /*0000*/ 	.byte	0x04, 0x37
        /*0002*/ 	.short	(.L_11 - .L_10)
.L_10:
        /*0004*/ 	.word	0x0000007c


	//----- nvinfo : EIATTR_KPARAM_INFO
	.align		4
.L_11:
        /*0008*/ 	.byte	0x04, 0x17
        /*000a*/ 	.short	(.L_13 - .L_12)
.L_12:
        /*000c*/ 	.word	0x00000000
        /*0010*/ 	.short	0x0005
        /*0012*/ 	.short	0x0024
        /*0014*/ 	.byte	0x00, 0xf0, 0x11, 0x00


	//----- nvinfo : EIATTR_KPARAM_INFO
	.align		4
.L_13:
        /*0018*/ 	.byte	0x04, 0x17
        /*001a*/ 	.short	(.L_15 - .L_14)
.L_14:
        /*001c*/ 	.word	0x00000000
        /*0020*/ 	.short	0x0004
        /*0022*/ 	.short	0x0020
        /*0024*/ 	.byte	0x00, 0xf0, 0x11, 0x00


	//----- nvinfo : EIATTR_KPARAM_INFO
	.align		4
.L_15:
        /*0028*/ 	.byte	0x04, 0x17
        /*002a*/ 	.short	(.L_17 - .L_16)
.L_16:
        /*002c*/ 	.word	0x00000000
        /*0030*/ 	.short	0x0003
        /*0032*/ 	.short	0x0018
        /*0034*/ 	.byte	0x00, 0xf4, 0x21, 0x00


	//----- nvinfo : EIATTR_KPARAM_INFO
	.align		4
.L_17:
        /*0038*/ 	.byte	0x04, 0x17
        /*003a*/ 	.short	(.L_19 - .L_18)
.L_18:
        /*003c*/ 	.word	0x00000000
        /*0040*/ 	.short	0x0002
        /*0042*/ 	.short	0x0010
        /*0044*/ 	.byte	0x00, 0xf4, 0x21, 0x00


	//----- nvinfo : EIATTR_KPARAM_INFO
	.align		4
.L_19:
        /*0048*/ 	.byte	0x04, 0x17
        /*004a*/ 	.short	(.L_21 - .L_20)
.L_20:
        /*004c*/ 	.word	0x00000000
        /*0050*/ 	.short	0x0001
        /*0052*/ 	.short	0x0008
        /*0054*/ 	.byte	0x00, 0xf4, 0x21, 0x00


	//----- nvinfo : EIATTR_KPARAM_INFO
	.align		4
.L_21:
        /*0058*/ 	.byte	0x04, 0x17
        /*005a*/ 	.short	(.L_23 - .L_22)
.L_22:
        /*005c*/ 	.word	0x00000000
        /*0060*/ 	.short	0x0000
        /*0062*/ 	.short	0x0000
        /*0064*/ 	.byte	0x00, 0xf4, 0x21, 0x00


	//----- nvinfo : EIATTR_SPARSE_MMA_MASK
	.align		4
.L_23:
        /*0068*/ 	.byte	0x03, 0x50
        /*006a*/ 	.short	0x0000


	//----- nvinfo : EIATTR_MAXREG_COUNT
	.align		4
        /*006c*/ 	.byte	0x03, 0x1b
        /*006e*/ 	.short	0x0080


	//----- nvinfo : EIATTR_COOP_GROUP_MASK_REGIDS
	.align		4
        /*0070*/ 	.byte	0x04, 0x29
        /*0072*/ 	.short	(.L_25 - .L_24)


	//   ....[0]....
.L_24:
        /*0074*/ 	.word	0xffffffff


	//   ....[1]....
        /*0078*/ 	.word	0xffffffff


	//   ....[2]....
        /*007c*/ 	.word	0xffffffff


	//   ....[3]....
        /*0080*/ 	.word	0xffffffff


	//   ....[4]....
        /*0084*/ 	.word	0xffffffff


	//   ....[5]....
        /*0088*/ 	.word	0xffffffff


	//   ....[6]....
        /*008c*/ 	.word	0xffffffff


	//   ....[7]....
        /*0090*/ 	.word	0xffffffff


	//   ....[8]....
        /*0094*/ 	.word	0xffffffff


	//----- nvinfo : EIATTR_COOP_GROUP_INSTR_OFFSETS
	.align		4
.L_25:
        /*0098*/ 	.byte	0x04, 0x28
        /*009a*/ 	.short	(.L_27 - .L_26)


	//   ....[0]....
.L_26:
        /*009c*/ 	.word	0x00000350


	//   ....[1]....
        /*00a0*/ 	.word	0x000003f0


	//   ....[2]....
        /*00a4*/ 	.word	0x00000430


	//   ....[3]....
        /*00a8*/ 	.word	0x00000450


	//   ....[4]....
        /*00ac*/ 	.word	0x00000470


	//   ....[5]....
        /*00b0*/ 	.word	0x000004f0


	//   ....[6]....
        /*00b4*/ 	.word	0x00000520


	//   ....[7]....
        /*00b8*/ 	.word	0x00000550


	//   ....[8]....
        /*00bc*/ 	.word	0x00000570


	//----- nvinfo : EIATTR_EXIT_INSTR_OFFSETS
	.align		4
.L_27:
        /*00c0*/ 	.byte	0x04, 0x1c
        /*00c2*/ 	.short	(.L_29 - .L_28)


	//   ....[0]....
.L_28:
        /*00c4*/ 	.word	0x000009d0


	//   ....[1]....
        /*00c8*/ 	.word	0x000009f0


	//----- nvinfo : EIATTR_REQNTID
	.align		4
.L_29:
        /*00cc*/ 	.byte	0x04, 0x10
        /*00ce*/ 	.short	(.L_31 - .L_30)
.L_30:
        /*00d0*/ 	.word	0x00000200
        /*00d4*/ 	.word	0x00000001
        /*00d8*/ 	.word	0x00000001


	//----- nvinfo : EIATTR_CBANK_PARAM_SIZE
	.align		4
.L_31:
        /*00dc*/ 	.byte	0x03, 0x19
        /*00de*/ 	.short	0x0028


	//----- nvinfo : EIATTR_PARAM_CBANK
	.align		4
        /*00e0*/ 	.byte	0x04, 0x0a
        /*00e2*/ 	.short	(.L_33 - .L_32)
	.align		4
.L_32:
        /*00e4*/ 	.word	index@(.nv.constant0.triton_red_fused__weight_norm_interface_9)
        /*00e8*/ 	.short	0x0210
        /*00ea*/ 	.short	0x0028


	//----- nvinfo : EIATTR_SW_WAR
	.align		4
.L_33:
        /*00ec*/ 	.byte	0x04, 0x36
        /*00ee*/ 	.short	(.L_35 - .L_34)
.L_34:
        /*00f0*/ 	.word	0x00000008
.L_35:


//--------------------- .nv.callgraph             --------------------------
	.section	.nv.callgraph,"",@"SHT_CUDA_CALLGRAPH"
	.align	4
	.sectionentsize	8
	.align		4
        /*0000*/ 	.word	0x00000000
	.align		4
        /*0004*/ 	.word	0xffffffff
	.align		4
        /*0008*/ 	.word	0x00000000
	.align		4
        /*000c*/ 	.word	0xfffffffe
	.align		4
        /*0010*/ 	.word	0x00000000
	.align		4
        /*0014*/ 	.word	0xfffffffd
	.align		4
        /*0018*/ 	.word	0x00000000
	.align		4
        /*001c*/ 	.word	0xfffffffc


//--------------------- .nv.constant4             --------------------------
	.section	.nv.constant4,"a",@progbits
	.align	8
	.align		8
.nv.constant4:
        /*0000*/ 	.dword	_$_str
	.align		8
        /*0008*/ 	.dword	_$_str_$_2


//--------------------- .text.triton_red_fused__weight_norm_interface_9 --------------------------
	.section	.text.triton_red_fused__weight_norm_interface_9,"ax",@progbits
	.sectionflags	@"SHF_BARRIERS=1"
	.align	128
        .global         triton_red_fused__weight_norm_interface_9
        .type           triton_red_fused__weight_norm_interface_9,@function
        .size           triton_red_fused__weight_norm_interface_9,(.L_x_3 - triton_red_fused__weight_norm_interface_9)
        .other          triton_red_fused__weight_norm_interface_9,@"STO_CUDA_ENTRY STV_DEFAULT"
triton_red_fused__weight_norm_interface_9:
.text.triton_red_fused__weight_norm_interface_9:
[----:B------:R-:W0:Y:S02]  /*0000*/  LDC R1, c[0x0][0x28] ;  /* 0x00000a00ff017b82 */ /* 0x000e240000000800 */
[----:B------:R-:W1:Y:S01]  /*0010*/  S2R R26, SR_TID.X ;  /* 0x00000000001a7919 */ /* 0x000e620000002100 */
[----:B------:R-:W2:Y:S01]  /*0020*/  LDC.64 R18, c[0x0][0x218] ;  /* 0x00008600ff127b82 */ /* 0x000ea20000000a00 */
[----:B------:R-:W-:Y:S01]  /*0030*/  ULDC.64 UR6, c[0x0][0x208] ;  /* 0x0000820000067ab9 */ /* 0x000fe20000000a00 */
[----:B------:R-:W3:Y:S01]  /*0040*/  S2R R21, SR_CTAID.X ;  /* 0x0000000000157919 */ /* 0x000ee20000002500 */
[----:B-1----:R-:W-:Y:S01]  /*0050*/  IMAD.SHL.U32 R20, R26, 0x4, RZ ;  /* 0x000000041a147824 */ /* 0x002fe200078e00ff */
[----:B------:R-:W-:Y:S02]  /*0060*/  SHF.R.U32.HI R22, RZ, 0x5, R26 ;  /* 0x00000005ff167819 */ /* 0x000fe4000001161a */
[----:B---3--:R-:W-:Y:S02]  /*0070*/  ISETP.GE.AND P1, PT, R21, 0x400, PT ;  /* 0x000004001500780c */ /* 0x008fe40003f26270 */
[----:B------:R-:W-:-:S05]  /*0080*/  LOP3.LUT R16, R20, 0x7fc, RZ, 0xc0, !PT ;  /* 0x000007fc14107812 */ /* 0x000fca00078ec0ff */
[----:B------:R-:W-:-:S04]  /*0090*/  IMAD R0, R21, 0x1400, R16 ;  /* 0x0000140015007824 */ /* 0x000fc800078e0210 */
[----:B--2---:R-:W-:Y:S01]  /*00a0*/  IMAD.WIDE R2, R0, 0x4, R18 ;  /* 0x0000000400027825 */ /* 0x004fe200078e0212 */
[----:B------:R-:W-:Y:S01]  /*00b0*/  SHF.R.S32.HI R17, RZ, 0x1f, R0 ;  /* 0x0000001fff117819 */ /* 0x000fe20000011400 */
[----:B------:R-:W-:Y:S06]  /*00c0*/  @!P1 BRA `(.L_x_0) ;  /* 0x00000000001c9947 */ /* 0x000fec0003800000 */
[----:B------:R-:W-:Y:S01]  /*00d0*/  LOP3.LUT R16, R16, 0x1000, RZ, 0xfc, !PT ;  /* 0x0000100010107812 */ /* 0x000fe200078efcff */
[----:B------:R-:W-:Y:S02]  /*00e0*/  VIADD R24, R0, 0x800 ;  /* 0x0000080000187836 */ /* 0x000fe40000000000 */
[----:B------:R-:W-:Y:S02]  /*00f0*/  IMAD.MOV.U32 R10, RZ, RZ, RZ ;  /* 0x000000ffff0a7224 */ /* 0x000fe400078e00ff */
[----:B------:R-:W-:Y:S01]  /*0100*/  IMAD R8, R21, 0x1400, R16 ;  /* 0x0000140015087824 */ /* 0x000fe200078e0210 */
[----:B------:R-:W-:-:S04]  /*0110*/  SHF.R.S32.HI R25, RZ, 0x1f, R24 ;  /* 0x0000001fff197819 */ /* 0x000fc80000011418 */
[----:B------:R-:W-:Y:S01]  /*0120*/  SHF.R.S32.HI R9, RZ, 0x1f, R8 ;  /* 0x0000001fff097819 */ /* 0x000fe20000011408 */
[----:B------:R-:W-:Y:S06]  /*0130*/  BRA `(.L_x_1) ;  /* 0x0000000000847947 */ /* 0x000fec0003800000 */
.L_x_0:
[----:B------:R-:W-:Y:S01]  /*0140*/  LOP3.LUT R16, R16, 0x1000, RZ, 0xfc, !PT ;  /* 0x0000100010107812 */ /* 0x000fe200078efcff */
[----:B------:R-:W-:Y:S01]  /*0150*/  VIADD R24, R0, 0x800 ;  /* 0x0000080000187836 */ /* 0x000fe20000000000 */
[----:B------:R-:W-:Y:S02]  /*0160*/  CS2R R4, SRZ ;  /* 0x0000000000047805 */ /* 0x000fe4000001ff00 */
[----:B------:R-:W-:Y:S02]  /*0170*/  CS2R R6, SRZ ;  /* 0x0000000000067805 */ /* 0x000fe4000001ff00 */
[----:B------:R-:W-:Y:S01]  /*0180*/  ISETP.GE.U32.AND P0, PT, R16, 0x1400, PT ;  /* 0x000014001000780c */ /* 0x000fe20003f06070 */
[----:B------:R-:W-:Y:S01]  /*0190*/  IMAD.WIDE R8, R24, 0x4, R18 ;  /* 0x0000000418087825 */ /* 0x000fe200078e0212 */
[----:B------:R-:W2:Y:S03]  /*01a0*/  LDG.E.EL.128 R12, desc[UR6][R2.64] ;  /* 0x00000006020c7981 */ /* 0x000ea6000c2e1d00 */
[----:B------:R-:W-:-:S02]  /*01b0*/  IMAD R23, R21, 0x1400, R16 ;  /* 0x0000140015177824 */ /* 0x000fc400078e0210 */
[----:B------:R-:W3:Y:S02]  /*01c0*/  LDG.E.EL.128 R8, desc[UR6][R8.64] ;  /* 0x0000000608087981 */ /* 0x000ee4000c2e1d00 */
[----:B------:R-:W-:-:S05]  /*01d0*/  IMAD.WIDE R18, R23, 0x4, R18 ;  /* 0x0000000417127825 */ /* 0x000fca00078e0212 */
[----:B------:R-:W4:Y:S01]  /*01e0*/  @!P0 LDG.E.EL.128 R4, desc[UR6][R18.64] ;  /* 0x0000000612048981 */ /* 0x000f22000c2e1d00 */
[----:B---3--:R-:W-:Y:S01]  /*01f0*/  FMUL R25, R10, R10 ;  /* 0x0000000a0a197220 */ /* 0x008fe20000400000 */
[----:B------:R-:W-:Y:S01]  /*0200*/  FMUL R10, R11, R11 ;  /* 0x0000000b0b0a7220 */ /* 0x000fe20000400000 */
[----:B------:R-:W-:Y:S01]  /*0210*/  FMUL R28, R9, R9 ;  /* 0x00000009091c7220 */ /* 0x000fe20000400000 */
[----:B------:R-:W-:-:S03]  /*0220*/  FMUL R11, R8, R8 ;  /* 0x00000008080b7220 */ /* 0x000fc60000400000 */
[----:B--2---:R-:W-:Y:S01]  /*0230*/  FFMA R28, R13, R13, R28 ;  /* 0x0000000d0d1c7223 */ /* 0x004fe2000000001c */
[----:B----4-:R-:W-:Y:S01]  /*0240*/  SEL R5, R5, RZ, !P0 ;  /* 0x000000ff05057207 */ /* 0x010fe20004000000 */
[----:B------:R-:W-:Y:S01]  /*0250*/  FFMA R11, R12, R12, R11 ;  /* 0x0000000c0c0b7223 */ /* 0x000fe2000000000b */
[----:B------:R-:W-:Y:S01]  /*0260*/  SEL R4, R4, RZ, !P0 ;  /* 0x000000ff04047207 */ /* 0x000fe20004000000 */
[----:B------:R-:W-:Y:S01]  /*0270*/  FFMA R14, R14, R14, R25 ;  /* 0x0000000e0e0e7223 */ /* 0x000fe20000000019 */
[----:B------:R-:W-:Y:S01]  /*0280*/  SEL R9, R6, RZ, !P0 ;  /* 0x000000ff06097207 */ /* 0x000fe20004000000 */
[----:B------:R-:W-:Y:S02]  /*0290*/  @!P0 FFMA R28, R5, R5, R28 ;  /* 0x00000005051c8223 */ /* 0x000fe4000000001c */
[----:B------:R-:W-:Y:S01]  /*02a0*/  @!P0 FFMA R11, R4, R4, R11 ;  /* 0x00000004040b8223 */ /* 0x000fe2000000000b */
[----:B------:R-:W-:Y:S01]  /*02b0*/  SEL R7, R7, RZ, !P0 ;  /* 0x000000ff07077207 */ /* 0x000fe20004000000 */
[----:B------:R-:W-:Y:S01]  /*02c0*/  FFMA R10, R15, R15, R10 ;  /* 0x0000000f0f0a7223 */ /* 0x000fe2000000000a */
[----:B------:R-:W-:Y:S01]  /*02d0*/  @!P0 FFMA R14, R9, R9, R14 ;  /* 0x00000009090e8223 */ /* 0x000fe2000000000e */
[----:B------:R-:W-:-:S02]  /*02e0*/  FADD R11, R28, R11 ;  /* 0x0000000b1c0b7221 */ /* 0x000fc40000000000 */
[----:B------:R-:W-:Y:S02]  /*02f0*/  @!P0 FFMA R10, R7, R7, R10 ;  /* 0x00000007070a8223 */ /* 0x000fe4000000000a */
[----:B------:R-:W-:Y:S01]  /*0300*/  FADD R11, R14, R11 ;  /* 0x0000000b0e0b7221 */ /* 0x000fe20000000000 */
[----:B------:R-:W-:Y:S01]  /*0310*/  SHF.R.S32.HI R25, RZ, 0x1f, R24 ;  /* 0x0000001fff197819 */ /* 0x000fe20000011418 */
[--C-:B------:R-:W-:Y:S01]  /*0320*/  IMAD.MOV.U32 R8, RZ, RZ, R23.reuse ;  /* 0x000000ffff087224 */ /* 0x100fe200078e0017 */
[----:B------:R-:W-:Y:S01]  /*0330*/  SHF.R.S32.HI R9, RZ, 0x1f, R23 ;  /* 0x0000001fff097819 */ /* 0x000fe20000011417 */
[----:B------:R-:W-:-:S07]  /*0340*/  FADD R10, R10, R11 ;  /* 0x0000000b0a0a7221 */ /* 0x000fce0000000000 */
.L_x_1:
[----:B------:R-:W1:Y:S01]  /*0350*/  SHFL.BFLY PT, R5, R10, 0x10, 0x1f ;  /* 0x0e001f000a057f89 */ /* 0x000e6200000e0000 */
[----:B------:R-:W2:Y:S01]  /*0360*/  S2UR UR5, SR_CgaCtaId ;  /* 0x00000000000579c3 */ /* 0x000ea20000008800 */
[----:B------:R-:W-:Y:S01]  /*0370*/  UMOV UR4, 0x400 ;  /* 0x0000040000047882 */ /* 0x000fe20000000000 */
[----:B------:R-:W-:Y:S01]  /*0380*/  LOP3.LUT P0, RZ, R26, 0x1f, RZ, 0xc0, !PT ;  /* 0x0000001f1aff7812 */ /* 0x000fe2000780c0ff */
[----:B------:R-:W-:Y:S01]  /*0390*/  ULDC.64 UR8, c[0x0][0x218] ;  /* 0x0000860000087ab9 */ /* 0x000fe20000000a00 */
[----:B------:R-:W-:Y:S02]  /*03a0*/  LOP3.LUT R22, R22, 0xf, RZ, 0xc0, !PT ;  /* 0x0000000f16167812 */ /* 0x000fe400078ec0ff */
[----:B------:R-:W-:Y:S02]  /*03b0*/  ISETP.GE.AND P2, PT, R26, 0x10, PT ;  /* 0x000000101a00780c */ /* 0x000fe40003f46270 */
[----:B------:R-:W3:Y:S01]  /*03c0*/  LDC.64 R12, c[0x0][0x220] ;  /* 0x00008800ff0c7b82 */ /* 0x000ee20000000a00 */
[----:B-1----:R-:W-:Y:S01]  /*03d0*/  FADD R5, R5, R10 ;  /* 0x0000000a05057221 */ /* 0x002fe20000000000 */
[----:B--2---:R-:W-:-:S04]  /*03e0*/  UPRMT UR4, UR5, 0x654, UR4 ;  /* 0x0000065405047896 */ /* 0x004fc80008000004 */
[----:B------:R-:W1:Y:S02]  /*03f0*/  SHFL.BFLY PT, R4, R5, 0x8, 0x1f ;  /* 0x0d001f0005047f89 */ /* 0x000e6400000e0000 */
[----:B------:R-:W-:Y:S01]  /*0400*/  LEA R22, R22, UR4, 0x2 ;  /* 0x0000000416167c11 */ /* 0x000fe2000f8e10ff */
[----:B---3--:R-:W-:-:S04]  /*0410*/  IMAD.WIDE R12, R21, 0x4, R12 ;  /* 0x00000004150c7825 */ /* 0x008fc800078e020c */
[----:B-1----:R-:W-:-:S05]  /*0420*/  FADD R4, R5, R4 ;  /* 0x0000000405047221 */ /* 0x002fca0000000000 */
[----:B------:R-:W1:Y:S02]  /*0430*/  SHFL.BFLY PT, R7, R4, 0x4, 0x1f ;  /* 0x0c801f0004077f89 */ /* 0x000e6400000e0000 */
[----:B-1----:R-:W-:-:S05]  /*0440*/  FADD R7, R4, R7 ;  /* 0x0000000704077221 */ /* 0x002fca0000000000 */
[----:B------:R-:W1:Y:S02]  /*0450*/  SHFL.BFLY PT, R6, R7, 0x2, 0x1f ;  /* 0x0c401f0007067f89 */ /* 0x000e6400000e0000 */
[----:B-1----:R-:W-:-:S05]  /*0460*/  FADD R6, R7, R6 ;  /* 0x0000000607067221 */ /* 0x002fca0000000000 */
[----:B------:R-:W1:Y:S02]  /*0470*/  SHFL.BFLY PT, R11, R6, 0x1, 0x1f ;  /* 0x0c201f00060b7f89 */ /* 0x000e6400000e0000 */
[----:B-1----:R-:W-:-:S05]  /*0480*/  FADD R11, R6, R11 ;  /* 0x0000000b060b7221 */ /* 0x002fca0000000000 */
[----:B------:R1:W-:Y:S01]  /*0490*/  @!P0 STS [R22], R11 ;  /* 0x0000000b16008388 */ /* 0x0003e20000000800 */
[----:B------:R-:W-:Y:S01]  /*04a0*/  BAR.SYNC.DEFER_BLOCKING 0x0 ;  /* 0x0000000000007b1d */ /* 0x000fe20000010000 */
[----:B------:R-:W-:-:S04]  /*04b0*/  LOP3.LUT P0, RZ, R26, 0xf, RZ, 0xc0, !PT ;  /* 0x0000000f1aff7812 */ /* 0x000fc8000780c0ff */
[----:B------:R-:W-:Y:S01]  /*04c0*/  ISETP.LT.AND P0, PT, R26, 0x10, !P0 ;  /* 0x000000101a00780c */ /* 0x000fe20004701270 */
[----:B-1----:R-:W-:Y:S01]  /*04d0*/  IMAD.MOV.U32 R22, RZ, RZ, RZ ;  /* 0x000000ffff167224 */ /* 0x002fe200078e00ff */
[----:B------:R-:W1:Y:S04]  /*04e0*/  @!P2 LDS R10, [R20+UR4] ;  /* 0x00000004140aa984 */ /* 0x000e680008000800 */
[----:B-1----:R-:W1:Y:S02]  /*04f0*/  SHFL.BFLY PT, R5, R10, 0x8, 0x1f ;  /* 0x0d001f000a057f89 */ /* 0x002e6400000e0000 */
[----:B-1----:R-:W-:Y:S02]  /*0500*/  FADD R5, R10, R5 ;  /* 0x000000050a057221 */ /* 0x002fe40000000000 */
[----:B------:R-:W1:Y:S03]  /*0510*/  LDC.64 R10, c[0x0][0x210] ;  /* 0x00008400ff0a7b82 */ /* 0x000e660000000a00 */
[----:B------:R-:W2:Y:S01]  /*0520*/  SHFL.BFLY PT, R4, R5, 0x4, 0x1f ;  /* 0x0c801f0005047f89 */ /* 0x000ea200000e0000 */
[----:B-1----:R-:W-:-:S04]  /*0530*/  IMAD.WIDE R10, R21, 0x4, R10 ;  /* 0x00000004150a7825 */ /* 0x002fc800078e020a */
[----:B--2---:R-:W-:-:S05]  /*0540*/  FADD R4, R5, R4 ;  /* 0x0000000405047221 */ /* 0x004fca0000000000 */
[----:B------:R-:W1:Y:S02]  /*0550*/  SHFL.BFLY PT, R7, R4, 0x2, 0x1f ;  /* 0x0c401f0004077f89 */ /* 0x000e6400000e0000 */
[----:B-1----:R-:W-:-:S05]  /*0560*/  FADD R7, R4, R7 ;  /* 0x0000000704077221 */ /* 0x002fca0000000000 */
[----:B------:R-:W1:Y:S02]  /*0570*/  SHFL.BFLY PT, R6, R7, 0x1, 0x1f ;  /* 0x0c201f0007067f89 */ /* 0x000e6400000e0000 */
[----:B-1----:R-:W-:-:S05]  /*0580*/  FADD R15, R7, R6 ;  /* 0x00000006070f7221 */ /* 0x002fca0000000000 */
[----:B------:R-:W-:Y:S01]  /*0590*/  @P0 STS [R20+UR4], R15 ;  /* 0x0000000f14000988 */ /* 0x000fe20008000804 */
[----:B------:R-:W-:Y:S01]  /*05a0*/  BAR.SYNC.DEFER_BLOCKING 0x0 ;  /* 0x0000000000007b1d */ /* 0x000fe20000010000 */
[----:B------:R-:W-:-:S04]  /*05b0*/  LOP3.LUT P0, RZ, R26, 0x1ff, RZ, 0xc0, !PT ;  /* 0x000001ff1aff7812 */ /* 0x000fc8000780c0ff */
[----:B------:R-:W-:Y:S01]  /*05c0*/  ISETP.LT.AND P0, PT, R21, 0x400, !P0 ;  /* 0x000004001500780c */ /* 0x000fe20004701270 */
[----:B------:R-:W1:Y:S01]  /*05d0*/  LDS R14, [UR4] ;  /* 0x00000004ff0e7984 */ /* 0x000e620008000800 */
[----:B------:R-:W-:Y:S02]  /*05e0*/  CS2R R4, SRZ ;  /* 0x0000000000047805 */ /* 0x000fe4000001ff00 */
[----:B------:R-:W-:Y:S01]  /*05f0*/  CS2R R6, SRZ ;  /* 0x0000000000067805 */ /* 0x000fe2000001ff00 */
[----:B------:R-:W-:Y:S01]  /*0600*/  ULDC.64 UR4, c[0x0][0x228] ;  /* 0x00008a0000047ab9 */ /* 0x000fe20000000a00 */
[----:B-1----:R-:W1:Y:S01]  /*0610*/  MUFU.SQRT R19, R14 ;  /* 0x0000000e00137308 */ /* 0x002e620000002000 */
[----:B------:R-:W-:Y:S06]  /*0620*/  BAR.SYNC.DEFER_BLOCKING 0x0 ;  /* 0x0000000000007b1d */ /* 0x000fec0000010000 */
[----:B-1----:R1:W-:Y:S04]  /*0630*/  @P0 STG.E desc[UR6][R10.64], R19 ;  /* 0x000000130a000986 */ /* 0x0023e8000c101906 */
[----:B------:R2:W3:Y:S04]  /*0640*/  @!P1 LDG.E.EL R22, desc[UR6][R12.64] ;  /* 0x000000060c169981 */ /* 0x0004e8000c2e1900 */
[----:B------:R-:W4:Y:S01]  /*0650*/  @!P1 LDG.E.EF.128 R4, desc[UR6][R2.64] ;  /* 0x0000000602049981 */ /* 0x000f22000c0e1d00 */
[----:B------:R-:W-:-:S02]  /*0660*/  FSETP.GT.AND P0, PT, R19, 8.50705917302346158658e+37, PT ;  /* 0x7e8000001300780b */ /* 0x000fc40003f04000 */
[----:B------:R-:W-:Y:S02]  /*0670*/  FSETP.GEU.AND P2, PT, R19, 1.175494350822287508e-38, PT ;  /* 0x008000001300780b */ /* 0x000fe40003f4e000 */
[C---:B------:R-:W-:Y:S01]  /*0680*/  SHF.L.U64.HI R18, R24.reuse, 0x2, R25 ;  /* 0x0000000218127819 */ /* 0x040fe20000010219 */
[----:B------:R-:W-:Y:S01]  /*0690*/  IMAD.SHL.U32 R24, R24, 0x4, RZ ;  /* 0x0000000418187824 */ /* 0x000fe200078e00ff */
[----:B--2---:R-:W-:-:S07]  /*06a0*/  CS2R R12, SRZ ;  /* 0x00000000000c7805 */ /* 0x004fce000001ff00 */
[----:B-1----:R-:W-:-:S04]  /*06b0*/  @P0 FMUL R19, R19, 0.25 ;  /* 0x3e80000013130820 */ /* 0x002fc80000400000 */
[----:B------:R-:W-:-:S06]  /*06c0*/  @!P2 FMUL R19, R19, 16777216 ;  /* 0x4b8000001313a820 */ /* 0x000fcc0000400000 */
[----:B------:R-:W1:Y:S01]  /*06d0*/  MUFU.RCP R19, R19 ;  /* 0x0000001300137308 */ /* 0x000e620000001000 */
[----:B---3--:R-:W-:Y:S01]  /*06e0*/  @P0 FMUL R22, R22, 0.25 ;  /* 0x3e80000016160820 */ /* 0x008fe20000400000 */
[----:B------:R-:W-:-:S03]  /*06f0*/  LEA R10, P0, R0, UR4, 0x2 ;  /* 0x00000004000a7c11 */ /* 0x000fc6000f8010ff */
[----:B------:R-:W-:Y:S01]  /*0700*/  @!P2 FMUL R22, R22, 16777216 ;  /* 0x4b8000001616a820 */ /* 0x000fe20000400000 */
[----:B------:R-:W-:Y:S02]  /*0710*/  LEA.HI.X R11, R0, UR5, R17, 0x2, P0 ;  /* 0x00000005000b7c11 */ /* 0x000fe400080f1411 */
[----:B----4-:R-:W-:Y:S01]  /*0720*/  SEL R15, R6, RZ, !P1 ;  /* 0x000000ff060f7207 */ /* 0x010fe20004800000 */
[----:B-1----:R-:W-:Y:S01]  /*0730*/  FMUL R0, R19, R22 ;  /* 0x0000001613007220 */ /* 0x002fe20000400000 */
[----:B------:R-:W-:Y:S02]  /*0740*/  SEL R3, R4, RZ, !P1 ;  /* 0x000000ff04037207 */ /* 0x000fe40004800000 */
[----:B------:R-:W-:Y:S01]  /*0750*/  SEL R5, R5, RZ, !P1 ;  /* 0x000000ff05057207 */ /* 0x000fe20004800000 */
[C---:B------:R-:W-:Y:S01]  /*0760*/  FMUL R6, R0.reuse, R15 ;  /* 0x0000000f00067220 */ /* 0x040fe20000400000 */
[----:B------:R-:W-:Y:S01]  /*0770*/  SEL R7, R7, RZ, !P1 ;  /* 0x000000ff07077207 */ /* 0x000fe20004800000 */
[C---:B------:R-:W-:Y:S01]  /*0780*/  FMUL R4, R0.reuse, R3 ;  /* 0x0000000300047220 */ /* 0x040fe20000400000 */
[----:B------:R-:W-:Y:S01]  /*0790*/  IADD3 R2, P0, R24, UR8, RZ ;  /* 0x0000000818027c10 */ /* 0x000fe2000ff1e0ff */
[C---:B------:R-:W-:Y:S01]  /*07a0*/  FMUL R5, R0.reuse, R5 ;  /* 0x0000000500057220 */ /* 0x040fe20000400000 */
[----:B------:R-:W-:Y:S01]  /*07b0*/  CS2R R14, SRZ ;  /* 0x00000000000e7805 */ /* 0x000fe2000001ff00 */
[----:B------:R-:W-:Y:S01]  /*07c0*/  FMUL R7, R0, R7 ;  /* 0x0000000700077220 */ /* 0x000fe20000400000 */
[----:B------:R-:W-:-:S04]  /*07d0*/  IADD3.X R3, R18, UR9, RZ, P0, !PT ;  /* 0x0000000912037c10 */ /* 0x000fc800087fe4ff */
[----:B------:R1:W-:Y:S04]  /*07e0*/  @!P1 STG.E.128 desc[UR6][R10.64], R4 ;  /* 0x000000040a009986 */ /* 0x0003e8000c101d06 */
[----:B------:R-:W2:Y:S01]  /*07f0*/  @!P1 LDG.E.EF.128 R12, desc[UR6][R2.64] ;  /* 0x00000006020c9981 */ /* 0x000ea2000c0e1d00 */
[----:B------:R-:W-:Y:S01]  /*0800*/  IMAD.SHL.U32 R20, R8, 0x4, RZ ;  /* 0x0000000408147824 */ /* 0x000fe200078e00ff */
[----:B------:R-:W-:Y:S02]  /*0810*/  ISETP.LT.U32.AND P0, PT, R16, 0x1400, !P1 ;  /* 0x000014001000780c */ /* 0x000fe40004f01070 */
[----:B------:R-:W-:Y:S02]  /*0820*/  SHF.L.U64.HI R19, R8, 0x2, R9 ;  /* 0x0000000208137819 */ /* 0x000fe40000010209 */
[----:B------:R-:W-:-:S02]  /*0830*/  IADD3 R24, P2, R24, UR4, RZ ;  /* 0x0000000418187c10 */ /* 0x000fc4000ff5e0ff */
[----:B------:R-:W-:Y:S02]  /*0840*/  IADD3 R16, P3, R20, UR8, RZ ;  /* 0x0000000814107c10 */ /* 0x000fe4000ff7e0ff */
[----:B------:R-:W-:Y:S02]  /*0850*/  IADD3.X R25, R18, UR5, RZ, P2, !PT ;  /* 0x0000000512197c10 */ /* 0x000fe400097fe4ff */
[----:B------:R-:W-:Y:S02]  /*0860*/  IADD3.X R17, R19, UR9, RZ, P3, !PT ;  /* 0x0000000913117c10 */ /* 0x000fe40009ffe4ff */
[----:B-1----:R-:W-:Y:S02]  /*0870*/  CS2R R4, SRZ ;  /* 0x0000000000047805 */ /* 0x002fe4000001ff00 */
[----:B------:R-:W-:Y:S02]  /*0880*/  CS2R R6, SRZ ;  /* 0x0000000000067805 */ /* 0x000fe4000001ff00 */
[----:B--2---:R-:W-:-:S02]  /*0890*/  SEL R9, R12, RZ, !P1 ;  /* 0x000000ff0c097207 */ /* 0x004fc40004800000 */
[----:B------:R-:W-:Y:S02]  /*08a0*/  SEL R13, R13, RZ, !P1 ;  /* 0x000000ff0d0d7207 */ /* 0x000fe40004800000 */
[----:B------:R-:W-:Y:S01]  /*08b0*/  SEL R21, R14, RZ, !P1 ;  /* 0x000000ff0e157207 */ /* 0x000fe20004800000 */
[C---:B------:R-:W-:Y:S01]  /*08c0*/  FMUL R8, R0.reuse, R9 ;  /* 0x0000000900087220 */ /* 0x040fe20000400000 */
[----:B------:R-:W-:Y:S01]  /*08d0*/  SEL R15, R15, RZ, !P1 ;  /* 0x000000ff0f0f7207 */ /* 0x000fe20004800000 */
[C---:B------:R-:W-:Y:S02]  /*08e0*/  FMUL R9, R0.reuse, R13 ;  /* 0x0000000d00097220 */ /* 0x040fe40000400000 */
[C---:B------:R-:W-:Y:S02]  /*08f0*/  FMUL R10, R0.reuse, R21 ;  /* 0x00000015000a7220 */ /* 0x040fe40000400000 */
[----:B------:R-:W-:-:S05]  /*0900*/  FMUL R11, R0, R15 ;  /* 0x0000000f000b7220 */ /* 0x000fca0000400000 */
[----:B------:R1:W-:Y:S04]  /*0910*/  @!P1 STG.E.128 desc[UR6][R24.64], R8 ;  /* 0x0000000818009986 */ /* 0x0003e8000c101d06 */
[----:B------:R-:W2:Y:S01]  /*0920*/  @P0 LDG.E.EF.128 R4, desc[UR6][R16.64] ;  /* 0x0000000610040981 */ /* 0x000ea2000c0e1d00 */
[----:B------:R-:W-:-:S04]  /*0930*/  IADD3 R2, P1, R20, UR4, RZ ;  /* 0x0000000414027c10 */ /* 0x000fc8000ff3e0ff */
[----:B------:R-:W-:Y:S02]  /*0940*/  IADD3.X R3, R19, UR5, RZ, P1, !PT ;  /* 0x0000000513037c10 */ /* 0x000fe40008ffe4ff */
[----:B--2---:R-:W-:Y:S02]  /*0950*/  SEL R13, R4, RZ, P0 ;  /* 0x000000ff040d7207 */ /* 0x004fe40000000000 */
[----:B------:R-:W-:Y:S02]  /*0960*/  SEL R5, R5, RZ, P0 ;  /* 0x000000ff05057207 */ /* 0x000fe40000000000 */
[----:B------:R-:W-:Y:S01]  /*0970*/  SEL R15, R6, RZ, P0 ;  /* 0x000000ff060f7207 */ /* 0x000fe20000000000 */
[C---:B------:R-:W-:Y:S01]  /*0980*/  FMUL R4, R0.reuse, R13 ;  /* 0x0000000d00047220 */ /* 0x040fe20000400000 */
[----:B------:R-:W-:Y:S01]  /*0990*/  SEL R7, R7, RZ, P0 ;  /* 0x000000ff07077207 */ /* 0x000fe20000000000 */
[C---:B------:R-:W-:Y:S02]  /*09a0*/  FMUL R5, R0.reuse, R5 ;  /* 0x0000000500057220 */ /* 0x040fe40000400000 */
[----:B------:R-:W-:-:S02]  /*09b0*/  FMUL R6, R0, R15 ;  /* 0x0000000f00067220 */ /* 0x000fc40000400000 */
[----:B------:R-:W-:Y:S01]  /*09c0*/  FMUL R7, R0, R7 ;  /* 0x0000000700077220 */ /* 0x000fe20000400000 */
[----:B-1----:R-:W-:Y:S06]  /*09d0*/  @!P0 EXIT ;  /* 0x000000000000894d */ /* 0x002fec0003800000 */
[----:B------:R-:W-:Y:S01]  /*09e0*/  STG.E.128 desc[UR6][R2.64], R4 ;  /* 0x0000000402007986 */ /* 0x000fe2000c101d06 */
[----:B------:R-:W-:Y:S05]  /*09f0*/  EXIT ;  /* 0x000000000000794d */ /* 0x000fea0003800000 */
.L_x_2:
[----:B------:R-:W-:-:S00]  /*0a00*/  BRA `(.L_x_2) ;  /* 0xfffffffc00fc7947 */ /* 0x000fc0000383ffff */
[----:B------:R-:W-:-:S00]  /*0a10*/  NOP ;  /* 0x0000000000007918 */ /* 0x000fc00000000000 */
        /* <DEDUP_REMOVED lines=14> */
.L_x_3:


//--------------------- .nv.global.init           --------------------------
	.section	.nv.global.init,"aw",@progbits
.nv.global.init:
	.type		_$_str,@object
	.size		_$_str,(_$_str_$_2 - _$_str)
_$_str:
        /*0000*/ 	.byte	0x5f, 0x5f, 0x43, 0x55, 0x44, 0x41, 0x5f, 0x46, 0x54, 0x5a, 0x00
	.type		_$_str_$_2,@object
	.size		_$_str_$_2,(.L_1 - _$_str_$_2)
_$_str_$_2:
        /*000b*/ 	.byte	0x5f, 0x5f, 0x43, 0x55, 0x44, 0x41, 0x5f, 0x50, 0x52, 0x45, 0x43, 0x5f, 0x53, 0x51, 0x52, 0x54
        /*001b*/ 	.byte	0x00
.L_1:


//--------------------- .nv.shared.triton_red_fused__weight_norm_interface_9 --------------------------
	.section	.nv.shared.triton_red_fused__weight_norm_interface_9,"aw",@nobits
	.sectionflags	@""
	.align	16
	.zero		1024


//--------------------- .nv.constant0.triton_red_fused__weight_norm_interface_9 --------------------------
	.section	.nv.constant0.triton_red_fused__weight_norm_interface_9,"a",@progbits
	.sectionflags	@""
	.align	4
.nv.constant0.triton_red_fused__weight_norm_interface_9:
	.zero		568
